//
// Generated by NVIDIA NVVM Compiler
//
// Compiler Build ID: CL-36424714
// Cuda compilation tools, release 13.0, V13.0.88
// Based on NVVM 20.0.0
//

.version 9.0
.target sm_100
.address_size 64

	// .globl	_Z5hellov
.extern .func  (.param .b32 func_retval0) vprintf
(
	.param .b64 vprintf_param_0,
	.param .b64 vprintf_param_1
)
;
.global .align 1 .b8 $str[2] = {10};
.global .align 1 .b8 $str$1[101] = {72, 101, 108, 108, 111, 32, 119, 111, 114, 108, 100, 32, 102, 114, 111, 109, 32, 116, 104, 114, 101, 97, 100, 32, 37, 105, 32, 40, 73, 68, 32, 103, 108, 111, 98, 97, 108, 32, 109, 195, 161, 120, 105, 109, 111, 41, 44, 32, 109, 121, 32, 110, 97, 109, 101, 32, 105, 115, 32, 65, 110, 100, 114, 101, 115, 32, 81, 117, 105, 110, 116, 111, 32, 97, 110, 100, 32, 109, 121, 32, 115, 116, 117, 100, 101, 110, 116, 32, 73, 68, 32, 105, 115, 32, 49, 56, 50, 56, 56, 10};

.visible .entry _Z5hellov()
{
	.local .align 8 .b8 	__local_depot0[8];
	.reg .b64 	%SP;
	.reg .b64 	%SPL;
	.reg .pred 	%p<2>;
	.reg .b32 	%r<16>;
	.reg .b64 	%rd<7>;

	mov.u64 	%SPL, __local_depot0;
	cvta.local.u64 	%SP, %SPL;
	mov.u32 	%r1, %ctaid.z;
	mov.u32 	%r2, %nctaid.x;
	mov.u32 	%r3, %nctaid.y;
	mov.u32 	%r4, %ctaid.y;
	mov.u32 	%r5, %ctaid.x;
	mad.lo.s32 	%r6, %r3, %r1, %r4;
	mad.lo.s32 	%r7, %r6, %r2, %r5;
	mov.u32 	%r8, %ntid.x;
	mov.u32 	%r9, %tid.x;
	mad.lo.s32 	%r10, %r7, %r8, %r9;
	setp.ne.s32 	%p1, %r10, 99999;
	@%p1 bra 	$L__BB0_2;
	add.u64 	%rd1, %SP, 0;
	add.u64 	%rd2, %SPL, 0;
	mov.u64 	%rd3, $str;
	cvta.global.u64 	%rd4, %rd3;
	{ // callseq 0, 0
	.param .b64 param0;
	st.param.b64 	[param0], %rd4;
	.param .b64 param1;
	st.param.b64 	[param1], 0;
	.param .b32 retval0;
	call.uni (retval0), 
	vprintf, 
	(
	param0, 
	param1
	);
	ld.param.b32 	%r11, [retval0];
	} // callseq 0
	mov.b32 	%r13, 99999;
	st.local.u32 	[%rd2], %r13;
	mov.u64 	%rd5, $str$1;
	cvta.global.u64 	%rd6, %rd5;
	{ // callseq 1, 0
	.param .b64 param0;
	st.param.b64 	[param0], %rd6;
	.param .b64 param1;
	st.param.b64 	[param1], %rd1;
	.param .b32 retval0;
	call.uni (retval0), 
	vprintf, 
	(
	param0, 
	param1
	);
	ld.param.b32 	%r14, [retval0];
	} // callseq 1
$L__BB0_2:
	ret;

}


// ===== COMPILED SASS (sm_100) =====

	.target	sm_100

	.elftype	@"ET_EXEC"


//--------------------- .note.nv.tkinfo           --------------------------
	.section	.note.nv.tkinfo,"",@"SHT_NOTE"
	.sectionflags	@"SHF_NOTE_NV_TKINFO"
	.tkinfo
        /*0018*/ 	.word	0x00000002
        /*0030*/ 	.string	""
        /*0030*/ 	.string	"ptxas"
        /*0030*/ 	.string	"Cuda compilation tools, release 13.0, V13.0.88"
        /*0030*/ 	.string	"Build cuda_13.0.r13.0/compiler.36424714_0"
        /*0030*/ 	.string	"-arch sm_100 -m 64 "



//--------------------- .note.nv.cuinfo           --------------------------
	.section	.note.nv.cuinfo,"",@"SHT_NOTE"
	.sectionflags	@"SHF_NOTE_NV_CUINFO"
        /*0018*/ 	.short	0x0002
        /*001a*/ 	.short	0x0064
        /*001c*/ 	.short	0x0082
	.zero		2


//--------------------- .nv.info                  --------------------------
	.section	.nv.info,"",@"SHT_CUDA_INFO"
	.align	4


	//----- nvinfo : EIATTR_REGCOUNT
	.align		4
        /*0000*/ 	.byte	0x04, 0x2f
        /*0002*/ 	.short	(.L_3 - .L_2)
	.align		4
.L_2:
        /*0004*/ 	.word	index@(_Z5hellov)
        /*0008*/ 	.word	0x00000018


	//----- nvinfo : EIATTR_FRAME_SIZE
	.align		4
.L_3:
        /*000c*/ 	.byte	0x04, 0x11
        /*000e*/ 	.short	(.L_5 - .L_4)
	.align		4
.L_4:
        /*0010*/ 	.word	index@(_Z5hellov)
        /*0014*/ 	.word	0x00000008


	//----- nvinfo : EIATTR_MIN_STACK_SIZE
	.align		4
.L_5:
        /*0018*/ 	.byte	0x04, 0x12
        /*001a*/ 	.short	(.L_7 - .L_6)
	.align		4
.L_6:
        /*001c*/ 	.word	index@(_Z5hellov)
        /*0020*/ 	.word	0x00000008
.L_7:


//--------------------- .nv.compat                --------------------------
	.section	.nv.compat,"",@"SHT_CUDA_COMPAT_INFO"
	.align	4
        /*0000*/ 	.byte	0x02, 0x09, 0x00, 0x00, 0x02, 0x02, 0x01, 0x00, 0x02, 0x05, 0x05, 0x00, 0x03, 0x07, 0x01, 0x01
        /*0010*/ 	.byte	0x02, 0x03, 0x00, 0x00, 0x02, 0x06, 0x01, 0x00, 0x04, 0x0b, 0x08, 0x00, 0x09, 0x00, 0x00, 0x00
        /*0020*/ 	.byte	0x00, 0x00, 0x00, 0x00


//--------------------- .nv.info._Z5hellov        --------------------------
	.section	.nv.info._Z5hellov,"",@"SHT_CUDA_INFO"
	.sectionflags	@""
	.align	4


	//----- nvinfo : EIATTR_CUDA_API_VERSION
	.align		4
        /*0000*/ 	.byte	0x04, 0x37
        /*0002*/ 	.short	(.L_9 - .L_8)
.L_8:
        /*0004*/ 	.word	0x00000082


	//----- nvinfo : EIATTR_SPARSE_MMA_MASK
	.align		4
.L_9:
        /*0008*/ 	.byte	0x03, 0x50
        /*000a*/ 	.short	0x0000


	//----- nvinfo : EIATTR_MAXREG_COUNT
	.align		4
        /*000c*/ 	.byte	0x03, 0x1b
        /*000e*/ 	.short	0x00ff


	//----- nvinfo : EIATTR_EXTERNS
	.align		4
        /*0010*/ 	.byte	0x04, 0x0f
        /*0012*/ 	.short	(.L_11 - .L_10)


	//   ....[0]....
	.align		4
.L_10:
        /*0014*/ 	.word	index@(vprintf)


	//----- nvinfo : EIATTR_MERCURY_ISA_VERSION
	.align		4
.L_11:
        /*0018*/ 	.byte	0x03, 0x5f
        /*001a*/ 	.short	0x0101


	//----- nvinfo : EIATTR_VRC_CTA_INIT_COUNT
	.align		4
        /*001c*/ 	.byte	0x02, 0x4a
	.zero		1
	.zero		1


	//----- nvinfo : EIATTR_SYSCALL_OFFSETS
	.align		4
        /*0020*/ 	.byte	0x04, 0x46
        /*0022*/ 	.short	(.L_13 - .L_12)


	//   ....[0]....
.L_12:
        /*0024*/ 	.word	0x00000190


	//   ....[1]....
        /*0028*/ 	.word	0x00000230


	//----- nvinfo : EIATTR_EXIT_INSTR_OFFSETS
	.align		4
.L_13:
        /*002c*/ 	.byte	0x04, 0x1c
        /*002e*/ 	.short	(.L_15 - .L_14)


	//   ....[0]....
.L_14:
        /*0030*/ 	.word	0x00000110


	//   ....[1]....
        /*0034*/ 	.word	0x00000240


	//----- nvinfo : EIATTR_CRS_STACK_SIZE
	.align		4
.L_15:
        /*0038*/ 	.byte	0x04, 0x1e
        /*003a*/ 	.short	(.L_17 - .L_16)
.L_16:
        /*003c*/ 	.word	0x00000000


	//----- nvinfo : EIATTR_SW_WAR
	.align		4
.L_17:
        /*0040*/ 	.byte	0x04, 0x36
        /*0042*/ 	.short	(.L_19 - .L_18)
.L_18:
        /*0044*/ 	.word	0x00000008
.L_19:


//--------------------- .nv.callgraph             --------------------------
	.section	.nv.callgraph,"",@"SHT_CUDA_CALLGRAPH"
	.align	4
	.sectionentsize	8
	.align		4
        /*0000*/ 	.word	0x00000000
	.align		4
        /*0004*/ 	.word	0xffffffff
	.align		4
        /*0008*/ 	.word	index@(_Z5hellov)
	.align		4
        /*000c*/ 	.word	index@(vprintf)
	.align		4
        /*0010*/ 	.word	0x00000000
	.align		4
        /*0014*/ 	.word	0xfffffffe
	.align		4
        /*0018*/ 	.word	0x00000000
	.align		4
        /*001c*/ 	.word	0xfffffffd
	.align		4
        /*0020*/ 	.word	0x00000000
	.align		4
        /*0024*/ 	.word	0xfffffffc


//--------------------- .nv.constant4             --------------------------
	.section	.nv.constant4,"a",@progbits
	.align	8
	.align		8
.nv.constant4:
        /*0000*/ 	.dword	vprintf
	.align		8
        /*0008*/ 	.dword	$str
	.align		8
        /*0010*/ 	.dword	$str$1


//--------------------- .text._Z5hellov           --------------------------
	.section	.text._Z5hellov,"ax",@progbits
	.align	128
        .global         _Z5hellov
        .type           _Z5hellov,@function
        .size           _Z5hellov,(.L_x_3 - _Z5hellov)
        .other          _Z5hellov,@"STO_CUDA_ENTRY STV_DEFAULT"
_Z5hellov:
.text._Z5hellov:
[----:B------:R-:W0:Y:S08]  /*0000*/  LDC R1, c[0x0][0x37c] ;  /* 0x0000df00ff017b82 */ /* 0x000e300000000800 */
[----:B------:R-:W-:Y:S01]  /*0010*/  S2UR UR4, SR_CTAID.Z ;  /* 0x00000000000479c3 */ /* 0x000fe20000002700 */
[----:B------:R-:W1:Y:S01]  /*0020*/  S2R R3, SR_TID.X ;  /* 0x0000000000037919 */ /* 0x000e620000002100 */
[----:B------:R-:W2:Y:S01]  /*0030*/  LDCU UR9, c[0x0][0x2fc] ;  /* 0x00005f80ff0977ac */ /* 0x000ea20008000800 */
[----:B0-----:R-:W-:Y:S01]  /*0040*/  VIADD R1, R1, 0xfffffff8 ;  /* 0xfffffff801017836 */ /* 0x001fe20000000000 */
[----:B------:R-:W0:Y:S04]  /*0050*/  LDCU UR5, c[0x0][0x370] ;  /* 0x00006e00ff0577ac */ /* 0x000e280008000800 */
[----:B------:R-:W3:Y:S01]  /*0060*/  S2UR UR7, SR_CTAID.Y ;  /* 0x00000000000779c3 */ /* 0x000ee20000002600 */
[----:B------:R-:W3:Y:S07]  /*0070*/  LDCU UR6, c[0x0][0x374] ;  /* 0x00006e80ff0677ac */ /* 0x000eee0008000800 */
[----:B------:R-:W0:Y:S08]  /*0080*/  S2UR UR8, SR_CTAID.X ;  /* 0x00000000000879c3 */ /* 0x000e300000002500 */
[----:B------:R-:W1:Y:S01]  /*0090*/  LDC R0, c[0x0][0x360] ;  /* 0x0000d800ff007b82 */ /* 0x000e620000000800 */
[----:B---3--:R-:W-:Y:S01]  /*00a0*/  UIMAD UR4, UR4, UR6, UR7 ;  /* 0x00000006040472a4 */ /* 0x008fe2000f8e0207 */
[----:B------:R-:W3:Y:S03]  /*00b0*/  LDCU UR6, c[0x0][0x2f8] ;  /* 0x00005f00ff0677ac */ /* 0x000ee60008000800 */
[----:B0-----:R-:W-:-:S06]  /*00c0*/  UIMAD UR4, UR4, UR5, UR8 ;  /* 0x00000005040472a4 */ /* 0x001fcc000f8e0208 */
[----:B-1----:R-:W-:Y:S01]  /*00d0*/  IMAD R0, R0, UR4, R3 ;  /* 0x0000000400007c24 */ /* 0x002fe2000f8e0203 */
[----:B---3--:R-:W-:-:S04]  /*00e0*/  IADD3 R16, P1, PT, R1, UR6, RZ ;  /* 0x0000000601107c10 */ /* 0x008fc8000ff3e0ff */
[----:B------:R-:W-:Y:S01]  /*00f0*/  ISETP.NE.AND P0, PT, R0, 0x1869f, PT ;  /* 0x0001869f0000780c */ /* 0x000fe20003f05270 */
[----:B--2---:R-:W-:-:S12]  /*0100*/  IMAD.X R17, RZ, RZ, UR9, P1 ;  /* 0x00000009ff117e24 */ /* 0x004fd800088e06ff */
[----:B------:R-:W-:Y:S05]  /*0110*/  @P0 EXIT ;  /* 0x000000000000094d */ /* 0x000fea0003800000 */
[----:B------:R-:W-:Y:S01]  /*0120*/  MOV R2, 0x0 ;  /* 0x0000000000027802 */ /* 0x000fe20000000f00 */
[----:B------:R-:W0:Y:S01]  /*0130*/  LDCU.64 UR4, c[0x4][0x8] ;  /* 0x01000100ff0477ac */ /* 0x000e220008000a00 */
[----:B------:R-:W-:Y:S02]  /*0140*/  CS2R R6, SRZ ;  /* 0x0000000000067805 */ /* 0x000fe4000001ff00 */
[----:B------:R1:W2:Y:S01]  /*0150*/  LDC.64 R8, c[0x4][R2] ;  /* 0x0100000002087b82 */ /* 0x0002a20000000a00 */
[----:B0-----:R-:W-:Y:S01]  /*0160*/  IMAD.U32 R4, RZ, RZ, UR4 ;  /* 0x00000004ff047e24 */ /* 0x001fe2000f8e00ff */
[----:B-1----:R-:W-:-:S07]  /*0170*/  MOV R5, UR5 ;  /* 0x0000000500057c02 */ /* 0x002fce0008000f00 */
[----:B------:R-:W-:-:S07]  /*0180*/  LEPC R20, `(.L_x_0) ;  /* 0x000000001014794e */ /* 0x000fce0000000000 */
[----:B--2---:R-:W-:Y:S05]  /*0190*/  CALL.ABS.NOINC R8 ;  /* 0x0000000008007343 */ /* 0x004fea0003c00000 */
.L_x_0:
[----:B------:R-:W-:Y:S01]  /*01a0*/  IMAD.MOV.U32 R0, RZ, RZ, 0x1869f ;  /* 0x0001869fff007424 */ /* 0x000fe200078e00ff */
[----:B------:R-:W0:Y:S01]  /*01b0*/  LDC.64 R2, c[0x4][R2] ;  /* 0x0100000002027b82 */ /* 0x000e220000000a00 */
[----:B------:R-:W1:Y:S01]  /*01c0*/  LDCU.64 UR4, c[0x4][0x10] ;  /* 0x01000200ff0477ac */ /* 0x000e620008000a00 */
[----:B------:R-:W-:Y:S01]  /*01d0*/  IMAD.MOV.U32 R6, RZ, RZ, R16 ;  /* 0x000000ffff067224 */ /* 0x000fe200078e0010 */
[----:B------:R-:W-:Y:S01]  /*01e0*/  MOV R7, R17 ;  /* 0x0000001100077202 */ /* 0x000fe20000000f00 */
[----:B------:R2:W-:Y:S01]  /*01f0*/  STL [R1], R0 ;  /* 0x0000000001007387 */ /* 0x0005e20000100800 */
[----:B-1----:R-:W-:Y:S01]  /*0200*/  IMAD.U32 R4, RZ, RZ, UR4 ;  /* 0x00000004ff047e24 */ /* 0x002fe2000f8e00ff */
[----:B--2---:R-:W-:-:S07]  /*0210*/  MOV R5, UR5 ;  /* 0x0000000500057c02 */ /* 0x004fce0008000f00 */
[----:B------:R-:W-:-:S07]  /*0220*/  LEPC R20, `(.L_x_1) ;  /* 0x000000001014794e */ /* 0x000fce0000000000 */
[----:B0-----:R-:W-:Y:S05]  /*0230*/  CALL.ABS.NOINC R2 ;  /* 0x0000000002007343 */ /* 0x001fea0003c00000 */
.L_x_1:
[----:B------:R-:W-:Y:S05]  /*0240*/  EXIT ;  /* 0x000000000000794d */ /* 0x000fea0003800000 */
.L_x_2:
[----:B------:R-:W-:-:S00]  /*0250*/  BRA `(.L_x_2) ;  /* 0xfffffffc00fc7947 */ /* 0x000fc0000383ffff */
[----:B------:R-:W-:-:S00]  /*0260*/  NOP ;  /* 0x0000000000007918 */ /* 0x000fc00000000000 */
        /* <DEDUP_REMOVED lines=9> */
.L_x_3:


//--------------------- .nv.global.init           --------------------------
	.section	.nv.global.init,"aw",@progbits
.nv.global.init:
	.type		$str,@object
	.size		$str,($str$1 - $str)
$str:
        /*0000*/ 	.byte	0x0a, 0x00
	.type		$str$1,@object
	.size		$str$1,(.L_1 - $str$1)
$str$1:
        /*0002*/ 	.byte	0x48, 0x65, 0x6c, 0x6c, 0x6f, 0x20, 0x77, 0x6f, 0x72, 0x6c, 0x64, 0x20, 0x66, 0x72, 0x6f, 0x6d
        /*0012*/ 	.byte	0x20, 0x74, 0x68, 0x72, 0x65, 0x61, 0x64, 0x20, 0x25, 0x69, 0x20, 0x28, 0x49, 0x44, 0x20, 0x67
        /*0022*/ 	.byte	0x6c, 0x6f, 0x62, 0x61, 0x6c, 0x20, 0x6d, 0xc3, 0xa1, 0x78, 0x69, 0x6d, 0x6f, 0x29, 0x2c, 0x20
        /*0032*/ 	.byte	0x6d, 0x79, 0x20, 0x6e, 0x61, 0x6d, 0x65, 0x20, 0x69, 0x73, 0x20, 0x41, 0x6e, 0x64, 0x72, 0x65
        /*0042*/ 	.byte	0x73, 0x20, 0x51, 0x75, 0x69, 0x6e, 0x74, 0x6f, 0x20, 0x61, 0x6e, 0x64, 0x20, 0x6d, 0x79, 0x20
        /*0052*/ 	.byte	0x73, 0x74, 0x75, 0x64, 0x65, 0x6e, 0x74, 0x20, 0x49, 0x44, 0x20, 0x69, 0x73, 0x20, 0x31, 0x38
        /*0062*/ 	.byte	0x32, 0x38, 0x38, 0x0a, 0x00
.L_1:


//--------------------- .nv.shared.reserved.0     --------------------------
	.section	.nv.shared.reserved.0,"aw",@nobits
	.weak		__nv_reservedSMEM_offset_0_alias
	.size		__nv_reservedSMEM_offset_0_alias, 0, 64
	.other		__nv_reservedSMEM_offset_0_alias,@"STO_CUDA_RESERVED_SHARED STV_DEFAULT"
__nv_reservedSMEM_offset_0_alias:
	.zero		0
	.zero		64


//--------------------- .nv.constant0._Z5hellov   --------------------------
	.section	.nv.constant0._Z5hellov,"a",@progbits
	.sectionflags	@""
	.align	4
.nv.constant0._Z5hellov:
	.zero		896


//--------------------- SYMBOLS --------------------------

	.type		.nv.reservedSmem.offset0,@object
	.size		.nv.reservedSmem.offset0,0x4
	.type		vprintf,@function
